//
// Generated by NVIDIA NVVM Compiler
//
// Compiler Build ID: CL-36424714
// Cuda compilation tools, release 13.0, V13.0.88
// Based on NVVM 20.0.0
//

.version 9.0
.target sm_100
.address_size 64

	// .globl	_Z14matmulNaiveGpuPfS_S_iii
.extern .shared .align 16 .b8 shmem[];

.visible .entry _Z14matmulNaiveGpuPfS_S_iii(
	.param .u64 .ptr .align 1 _Z14matmulNaiveGpuPfS_S_iii_param_0,
	.param .u64 .ptr .align 1 _Z14matmulNaiveGpuPfS_S_iii_param_1,
	.param .u64 .ptr .align 1 _Z14matmulNaiveGpuPfS_S_iii_param_2,
	.param .u32 _Z14matmulNaiveGpuPfS_S_iii_param_3,
	.param .u32 _Z14matmulNaiveGpuPfS_S_iii_param_4,
	.param .u32 _Z14matmulNaiveGpuPfS_S_iii_param_5
)
{
	.reg .pred 	%p<13>;
	.reg .b32 	%r<41>;
	.reg .b32 	%f<68>;
	.reg .b64 	%rd<53>;

	ld.param.u64 	%rd7, [_Z14matmulNaiveGpuPfS_S_iii_param_0];
	ld.param.u64 	%rd8, [_Z14matmulNaiveGpuPfS_S_iii_param_1];
	ld.param.u64 	%rd6, [_Z14matmulNaiveGpuPfS_S_iii_param_2];
	ld.param.u32 	%r20, [_Z14matmulNaiveGpuPfS_S_iii_param_3];
	ld.param.u32 	%r18, [_Z14matmulNaiveGpuPfS_S_iii_param_4];
	ld.param.u32 	%r19, [_Z14matmulNaiveGpuPfS_S_iii_param_5];
	cvta.to.global.u64 	%rd1, %rd8;
	cvta.to.global.u64 	%rd2, %rd7;
	mov.u32 	%r21, %ctaid.x;
	mov.u32 	%r22, %ntid.x;
	mov.u32 	%r23, %tid.x;
	mad.lo.s32 	%r1, %r21, %r22, %r23;
	mov.u32 	%r24, %ctaid.y;
	mov.u32 	%r25, %ntid.y;
	mov.u32 	%r26, %tid.y;
	mad.lo.s32 	%r2, %r24, %r25, %r26;
	setp.ge.s32 	%p1, %r2, %r20;
	setp.ge.s32 	%p2, %r1, %r19;
	or.pred  	%p3, %p1, %p2;
	@%p3 bra 	$L__BB0_14;
	setp.lt.s32 	%p4, %r18, 1;
	mov.f32 	%f67, 0f00000000;
	@%p4 bra 	$L__BB0_13;
	mul.lo.s32 	%r3, %r18, %r2;
	and.b32  	%r4, %r18, 7;
	setp.lt.u32 	%p5, %r18, 8;
	mov.f32 	%f67, 0f00000000;
	mov.b32 	%r39, 0;
	@%p5 bra 	$L__BB0_5;
	and.b32  	%r39, %r18, 2147483640;
	neg.s32 	%r37, %r39;
	shl.b32 	%r7, %r19, 3;
	mul.wide.u32 	%rd9, %r3, 4;
	add.s64 	%rd10, %rd9, %rd2;
	add.s64 	%rd52, %rd10, 16;
	mov.f32 	%f67, 0f00000000;
	mul.wide.s32 	%rd13, %r19, 4;
	mov.u32 	%r36, %r1;
$L__BB0_4:
	.pragma "nounroll";
	ld.global.f32 	%f17, [%rd52+-16];
	mul.wide.s32 	%rd11, %r36, 4;
	add.s64 	%rd12, %rd1, %rd11;
	ld.global.f32 	%f18, [%rd12];
	fma.rn.f32 	%f19, %f17, %f18, %f67;
	ld.global.f32 	%f20, [%rd52+-12];
	add.s64 	%rd14, %rd12, %rd13;
	ld.global.f32 	%f21, [%rd14];
	fma.rn.f32 	%f22, %f20, %f21, %f19;
	ld.global.f32 	%f23, [%rd52+-8];
	add.s64 	%rd15, %rd14, %rd13;
	ld.global.f32 	%f24, [%rd15];
	fma.rn.f32 	%f25, %f23, %f24, %f22;
	ld.global.f32 	%f26, [%rd52+-4];
	add.s64 	%rd16, %rd15, %rd13;
	ld.global.f32 	%f27, [%rd16];
	fma.rn.f32 	%f28, %f26, %f27, %f25;
	ld.global.f32 	%f29, [%rd52];
	add.s64 	%rd17, %rd16, %rd13;
	ld.global.f32 	%f30, [%rd17];
	fma.rn.f32 	%f31, %f29, %f30, %f28;
	ld.global.f32 	%f32, [%rd52+4];
	add.s64 	%rd18, %rd17, %rd13;
	ld.global.f32 	%f33, [%rd18];
	fma.rn.f32 	%f34, %f32, %f33, %f31;
	ld.global.f32 	%f35, [%rd52+8];
	add.s64 	%rd19, %rd18, %rd13;
	ld.global.f32 	%f36, [%rd19];
	fma.rn.f32 	%f37, %f35, %f36, %f34;
	ld.global.f32 	%f38, [%rd52+12];
	add.s64 	%rd20, %rd19, %rd13;
	ld.global.f32 	%f39, [%rd20];
	fma.rn.f32 	%f67, %f38, %f39, %f37;
	add.s32 	%r37, %r37, 8;
	add.s32 	%r36, %r36, %r7;
	add.s64 	%rd52, %rd52, 32;
	setp.ne.s32 	%p6, %r37, 0;
	@%p6 bra 	$L__BB0_4;
$L__BB0_5:
	setp.eq.s32 	%p7, %r4, 0;
	@%p7 bra 	$L__BB0_13;
	and.b32  	%r13, %r18, 3;
	setp.lt.u32 	%p8, %r4, 4;
	@%p8 bra 	$L__BB0_8;
	add.s32 	%r28, %r39, %r3;
	mul.wide.u32 	%rd21, %r28, 4;
	add.s64 	%rd22, %rd2, %rd21;
	ld.global.f32 	%f41, [%rd22];
	mad.lo.s32 	%r29, %r39, %r19, %r1;
	mul.wide.s32 	%rd23, %r29, 4;
	add.s64 	%rd24, %rd1, %rd23;
	ld.global.f32 	%f42, [%rd24];
	fma.rn.f32 	%f43, %f41, %f42, %f67;
	cvt.u64.u32 	%rd25, %r3;
	cvt.u64.u32 	%rd26, %r39;
	add.s64 	%rd27, %rd26, %rd25;
	shl.b64 	%rd28, %rd27, 2;
	add.s64 	%rd29, %rd2, %rd28;
	ld.global.f32 	%f44, [%rd29+4];
	mul.wide.s32 	%rd30, %r19, 4;
	add.s64 	%rd31, %rd24, %rd30;
	ld.global.f32 	%f45, [%rd31];
	fma.rn.f32 	%f46, %f44, %f45, %f43;
	ld.global.f32 	%f47, [%rd29+8];
	add.s64 	%rd32, %rd31, %rd30;
	ld.global.f32 	%f48, [%rd32];
	fma.rn.f32 	%f49, %f47, %f48, %f46;
	ld.global.f32 	%f50, [%rd29+12];
	add.s64 	%rd33, %rd32, %rd30;
	ld.global.f32 	%f51, [%rd33];
	fma.rn.f32 	%f67, %f50, %f51, %f49;
	add.s32 	%r39, %r39, 4;
$L__BB0_8:
	setp.eq.s32 	%p9, %r13, 0;
	@%p9 bra 	$L__BB0_13;
	setp.eq.s32 	%p10, %r13, 1;
	@%p10 bra 	$L__BB0_11;
	add.s32 	%r30, %r39, %r3;
	mul.wide.u32 	%rd34, %r30, 4;
	add.s64 	%rd35, %rd2, %rd34;
	ld.global.f32 	%f53, [%rd35];
	mad.lo.s32 	%r31, %r39, %r19, %r1;
	mul.wide.s32 	%rd36, %r31, 4;
	add.s64 	%rd37, %rd1, %rd36;
	ld.global.f32 	%f54, [%rd37];
	fma.rn.f32 	%f55, %f53, %f54, %f67;
	cvt.u64.u32 	%rd38, %r3;
	cvt.u64.u32 	%rd39, %r39;
	add.s64 	%rd40, %rd39, %rd38;
	shl.b64 	%rd41, %rd40, 2;
	add.s64 	%rd42, %rd2, %rd41;
	ld.global.f32 	%f56, [%rd42+4];
	mul.wide.s32 	%rd43, %r19, 4;
	add.s64 	%rd44, %rd37, %rd43;
	ld.global.f32 	%f57, [%rd44];
	fma.rn.f32 	%f67, %f56, %f57, %f55;
	add.s32 	%r39, %r39, 2;
$L__BB0_11:
	and.b32  	%r32, %r18, 1;
	setp.eq.b32 	%p11, %r32, 1;
	not.pred 	%p12, %p11;
	@%p12 bra 	$L__BB0_13;
	add.s32 	%r33, %r39, %r3;
	mul.wide.u32 	%rd45, %r33, 4;
	add.s64 	%rd46, %rd2, %rd45;
	ld.global.f32 	%f58, [%rd46];
	mad.lo.s32 	%r34, %r39, %r19, %r1;
	mul.wide.s32 	%rd47, %r34, 4;
	add.s64 	%rd48, %rd1, %rd47;
	ld.global.f32 	%f59, [%rd48];
	fma.rn.f32 	%f67, %f58, %f59, %f67;
$L__BB0_13:
	mad.lo.s32 	%r35, %r19, %r2, %r1;
	cvta.to.global.u64 	%rd49, %rd6;
	mul.wide.s32 	%rd50, %r35, 4;
	add.s64 	%rd51, %rd49, %rd50;
	st.global.f32 	[%rd51], %f67;
$L__BB0_14:
	ret;

}
	// .globl	_Z14matmulTiledGpuPfS_S_iii
.visible .entry _Z14matmulTiledGpuPfS_S_iii(
	.param .u64 .ptr .align 1 _Z14matmulTiledGpuPfS_S_iii_param_0,
	.param .u64 .ptr .align 1 _Z14matmulTiledGpuPfS_S_iii_param_1,
	.param .u64 .ptr .align 1 _Z14matmulTiledGpuPfS_S_iii_param_2,
	.param .u32 _Z14matmulTiledGpuPfS_S_iii_param_3,
	.param .u32 _Z14matmulTiledGpuPfS_S_iii_param_4,
	.param .u32 _Z14matmulTiledGpuPfS_S_iii_param_5
)
{
	.reg .pred 	%p<12>;
	.reg .b32 	%r<34>;
	.reg .b32 	%f<67>;
	.reg .b64 	%rd<13>;

	ld.param.u64 	%rd3, [_Z14matmulTiledGpuPfS_S_iii_param_0];
	ld.param.u64 	%rd4, [_Z14matmulTiledGpuPfS_S_iii_param_1];
	ld.param.u64 	%rd5, [_Z14matmulTiledGpuPfS_S_iii_param_2];
	ld.param.u32 	%r14, [_Z14matmulTiledGpuPfS_S_iii_param_3];
	ld.param.u32 	%r15, [_Z14matmulTiledGpuPfS_S_iii_param_4];
	ld.param.u32 	%r16, [_Z14matmulTiledGpuPfS_S_iii_param_5];
	mov.u32 	%r1, %tid.x;
	mov.u32 	%r2, %tid.y;
	mov.u32 	%r17, %ctaid.x;
	mov.u32 	%r18, %ctaid.y;
	shl.b32 	%r19, %r17, 4;
	add.s32 	%r3, %r19, %r1;
	shl.b32 	%r20, %r18, 4;
	add.s32 	%r4, %r20, %r2;
	cvt.rn.f32.s32 	%f10, %r15;
	mul.f32 	%f11, %f10, 0f3D800000;
	cvt.rpi.f32.f32 	%f1, %f11;
	setp.leu.f32 	%p1, %f1, 0f00000000;
	mov.f32 	%f66, 0f00000000;
	@%p1 bra 	$L__BB1_7;
	shl.b32 	%r22, %r2, 4;
	add.s32 	%r23, %r22, %r1;
	shl.b32 	%r24, %r23, 2;
	mov.u32 	%r25, shmem;
	add.s32 	%r5, %r25, %r24;
	mul.lo.s32 	%r6, %r15, %r4;
	shl.b32 	%r26, %r2, 6;
	add.s32 	%r7, %r25, %r26;
	shl.b32 	%r27, %r1, 2;
	add.s32 	%r28, %r25, %r27;
	add.s32 	%r8, %r28, 1024;
	cvta.to.global.u64 	%rd1, %rd3;
	cvta.to.global.u64 	%rd2, %rd4;
	mov.f32 	%f66, 0f00000000;
	mov.b32 	%r33, 0;
$L__BB1_2:
	setp.ge.s32 	%p2, %r4, %r14;
	shl.b32 	%r10, %r33, 4;
	add.s32 	%r29, %r10, %r1;
	setp.ge.s32 	%p3, %r29, %r15;
	mov.f32 	%f64, 0f00000000;
	or.pred  	%p4, %p2, %p3;
	@%p4 bra 	$L__BB1_4;
	add.s32 	%r30, %r29, %r6;
	mul.wide.s32 	%rd6, %r30, 4;
	add.s64 	%rd7, %rd1, %rd6;
	ld.global.f32 	%f64, [%rd7];
$L__BB1_4:
	setp.ge.s32 	%p5, %r3, %r16;
	st.shared.f32 	[%r5], %f64;
	add.s32 	%r12, %r10, %r2;
	setp.ge.s32 	%p6, %r12, %r15;
	mov.f32 	%f65, 0f00000000;
	or.pred  	%p7, %p6, %p5;
	@%p7 bra 	$L__BB1_6;
	mad.lo.s32 	%r31, %r12, %r16, %r3;
	mul.wide.s32 	%rd8, %r31, 4;
	add.s64 	%rd9, %rd2, %rd8;
	ld.global.f32 	%f65, [%rd9];
$L__BB1_6:
	st.shared.f32 	[%r5+1024], %f65;
	bar.sync 	0;
	ld.shared.v4.f32 	{%f15, %f16, %f17, %f18}, [%r7];
	ld.shared.f32 	%f19, [%r8];
	fma.rn.f32 	%f20, %f15, %f19, %f66;
	ld.shared.f32 	%f21, [%r8+64];
	fma.rn.f32 	%f22, %f16, %f21, %f20;
	ld.shared.f32 	%f23, [%r8+128];
	fma.rn.f32 	%f24, %f17, %f23, %f22;
	ld.shared.f32 	%f25, [%r8+192];
	fma.rn.f32 	%f26, %f18, %f25, %f24;
	ld.shared.v4.f32 	{%f27, %f28, %f29, %f30}, [%r7+16];
	ld.shared.f32 	%f31, [%r8+256];
	fma.rn.f32 	%f32, %f27, %f31, %f26;
	ld.shared.f32 	%f33, [%r8+320];
	fma.rn.f32 	%f34, %f28, %f33, %f32;
	ld.shared.f32 	%f35, [%r8+384];
	fma.rn.f32 	%f36, %f29, %f35, %f34;
	ld.shared.f32 	%f37, [%r8+448];
	fma.rn.f32 	%f38, %f30, %f37, %f36;
	ld.shared.v4.f32 	{%f39, %f40, %f41, %f42}, [%r7+32];
	ld.shared.f32 	%f43, [%r8+512];
	fma.rn.f32 	%f44, %f39, %f43, %f38;
	ld.shared.f32 	%f45, [%r8+576];
	fma.rn.f32 	%f46, %f40, %f45, %f44;
	ld.shared.f32 	%f47, [%r8+640];
	fma.rn.f32 	%f48, %f41, %f47, %f46;
	ld.shared.f32 	%f49, [%r8+704];
	fma.rn.f32 	%f50, %f42, %f49, %f48;
	ld.shared.v4.f32 	{%f51, %f52, %f53, %f54}, [%r7+48];
	ld.shared.f32 	%f55, [%r8+768];
	fma.rn.f32 	%f56, %f51, %f55, %f50;
	ld.shared.f32 	%f57, [%r8+832];
	fma.rn.f32 	%f58, %f52, %f57, %f56;
	ld.shared.f32 	%f59, [%r8+896];
	fma.rn.f32 	%f60, %f53, %f59, %f58;
	ld.shared.f32 	%f61, [%r8+960];
	fma.rn.f32 	%f66, %f54, %f61, %f60;
	bar.sync 	0;
	add.s32 	%r33, %r33, 1;
	cvt.rn.f32.u32 	%f62, %r33;
	setp.gt.f32 	%p8, %f1, %f62;
	@%p8 bra 	$L__BB1_2;
$L__BB1_7:
	setp.ge.s32 	%p9, %r4, %r14;
	setp.ge.s32 	%p10, %r3, %r16;
	or.pred  	%p11, %p9, %p10;
	@%p11 bra 	$L__BB1_9;
	mad.lo.s32 	%r32, %r16, %r4, %r3;
	cvta.to.global.u64 	%rd10, %rd5;
	mul.wide.s32 	%rd11, %r32, 4;
	add.s64 	%rd12, %rd10, %rd11;
	st.global.f32 	[%rd12], %f66;
$L__BB1_9:
	ret;

}


// ===== COMPILED SASS (sm_100) =====

	.target	sm_100

	.elftype	@"ET_EXEC"


//--------------------- .note.nv.tkinfo           --------------------------
	.section	.note.nv.tkinfo,"",@"SHT_NOTE"
	.sectionflags	@"SHF_NOTE_NV_TKINFO"
	.tkinfo
        /*0018*/ 	.word	0x00000002
        /*0030*/ 	.string	""
        /*0030*/ 	.string	"ptxas"
        /*0030*/ 	.string	"Cuda compilation tools, release 13.0, V13.0.88"
        /*0030*/ 	.string	"Build cuda_13.0.r13.0/compiler.36424714_0"
        /*0030*/ 	.string	"-arch sm_100 -m 64 "



//--------------------- .note.nv.cuinfo           --------------------------
	.section	.note.nv.cuinfo,"",@"SHT_NOTE"
	.sectionflags	@"SHF_NOTE_NV_CUINFO"
        /*0018*/ 	.short	0x0002
        /*001a*/ 	.short	0x0064
        /*001c*/ 	.short	0x0082
	.zero		2


//--------------------- .nv.info                  --------------------------
	.section	.nv.info,"",@"SHT_CUDA_INFO"
	.align	4


	//----- nvinfo : EIATTR_REGCOUNT
	.align		4
        /*0000*/ 	.byte	0x04, 0x2f
        /*0002*/ 	.short	(.L_1 - .L_0)
	.align		4
.L_0:
        /*0004*/ 	.word	index@(_Z14matmulNaiveGpuPfS_S_iii)
        /*0008*/ 	.word	0x00000020


	//----- nvinfo : EIATTR_FRAME_SIZE
	.align		4
.L_1:
        /*000c*/ 	.byte	0x04, 0x11
        /*000e*/ 	.short	(.L_3 - .L_2)
	.align		4
.L_2:
        /*0010*/ 	.word	index@(_Z14matmulNaiveGpuPfS_S_iii)
        /*0014*/ 	.word	0x00000000


	//----- nvinfo : EIATTR_REGCOUNT
	.align		4
.L_3:
        /*0018*/ 	.byte	0x04, 0x2f
        /*001a*/ 	.short	(.L_5 - .L_4)
	.align		4
.L_4:
        /*001c*/ 	.word	index@(_Z14matmulTiledGpuPfS_S_iii)
        /*0020*/ 	.word	0x00000020


	//----- nvinfo : EIATTR_FRAME_SIZE
	.align		4
.L_5:
        /*0024*/ 	.byte	0x04, 0x11
        /*0026*/ 	.short	(.L_7 - .L_6)
	.align		4
.L_6:
        /*0028*/ 	.word	index@(_Z14matmulTiledGpuPfS_S_iii)
        /*002c*/ 	.word	0x00000000


	//----- nvinfo : EIATTR_MIN_STACK_SIZE
	.align		4
.L_7:
        /*0030*/ 	.byte	0x04, 0x12
        /*0032*/ 	.short	(.L_9 - .L_8)
	.align		4
.L_8:
        /*0034*/ 	.word	index@(_Z14matmulTiledGpuPfS_S_iii)
        /*0038*/ 	.word	0x00000000


	//----- nvinfo : EIATTR_MIN_STACK_SIZE
	.align		4
.L_9:
        /*003c*/ 	.byte	0x04, 0x12
        /*003e*/ 	.short	(.L_11 - .L_10)
	.align		4
.L_10:
        /*0040*/ 	.word	index@(_Z14matmulNaiveGpuPfS_S_iii)
        /*0044*/ 	.word	0x00000000
.L_11:


//--------------------- .nv.compat                --------------------------
	.section	.nv.compat,"",@"SHT_CUDA_COMPAT_INFO"
	.align	4
        /*0000*/ 	.byte	0x02, 0x09, 0x00, 0x00, 0x02, 0x02, 0x01, 0x00, 0x02, 0x05, 0x05, 0x00, 0x03, 0x07, 0x01, 0x01
        /*0010*/ 	.byte	0x02, 0x03, 0x00, 0x00, 0x02, 0x06, 0x01, 0x00, 0x04, 0x0b, 0x08, 0x00, 0x09, 0x00, 0x00, 0x00
        /*0020*/ 	.byte	0x00, 0x00, 0x00, 0x00


//--------------------- .nv.info._Z14matmulTiledGpuPfS_S_iii --------------------------
	.section	.nv.info._Z14matmulTiledGpuPfS_S_iii,"",@"SHT_CUDA_INFO"
	.sectionflags	@""
	.align	4


	//----- nvinfo : EIATTR_CUDA_API_VERSION
	.align		4
        /*0000*/ 	.byte	0x04, 0x37
        /*0002*/ 	.short	(.L_13 - .L_12)
.L_12:
        /*0004*/ 	.word	0x00000082


	//----- nvinfo : EIATTR_KPARAM_INFO
	.align		4
.L_13:
        /*0008*/ 	.byte	0x04, 0x17
        /*000a*/ 	.short	(.L_15 - .L_14)
.L_14:
        /*000c*/ 	.word	0x00000000
        /*0010*/ 	.short	0x0005
        /*0012*/ 	.short	0x0020
        /*0014*/ 	.byte	0x00, 0xf0, 0x11, 0x00


	//----- nvinfo : EIATTR_KPARAM_INFO
	.align		4
.L_15:
        /*0018*/ 	.byte	0x04, 0x17
        /*001a*/ 	.short	(.L_17 - .L_16)
.L_16:
        /*001c*/ 	.word	0x00000000
        /*0020*/ 	.short	0x0004
        /*0022*/ 	.short	0x001c
        /*0024*/ 	.byte	0x00, 0xf0, 0x11, 0x00


	//----- nvinfo : EIATTR_KPARAM_INFO
	.align		4
.L_17:
        /*0028*/ 	.byte	0x04, 0x17
        /*002a*/ 	.short	(.L_19 - .L_18)
.L_18:
        /*002c*/ 	.word	0x00000000
        /*0030*/ 	.short	0x0003
        /*0032*/ 	.short	0x0018
        /*0034*/ 	.byte	0x00, 0xf0, 0x11, 0x00


	//----- nvinfo : EIATTR_KPARAM_INFO
	.align		4
.L_19:
        /*0038*/ 	.byte	0x04, 0x17
        /*003a*/ 	.short	(.L_21 - .L_20)
.L_20:
        /*003c*/ 	.word	0x00000000
        /*0040*/ 	.short	0x0002
        /*0042*/ 	.short	0x0010
        /*0044*/ 	.byte	0x00, 0xf5, 0x21, 0x00


	//----- nvinfo : EIATTR_KPARAM_INFO
	.align		4
.L_21:
        /*0048*/ 	.byte	0x04, 0x17
        /*004a*/ 	.short	(.L_23 - .L_22)
.L_22:
        /*004c*/ 	.word	0x00000000
        /*0050*/ 	.short	0x0001
        /*0052*/ 	.short	0x0008
        /*0054*/ 	.byte	0x00, 0xf5, 0x21, 0x00


	//----- nvinfo : EIATTR_KPARAM_INFO
	.align		4
.L_23:
        /*0058*/ 	.byte	0x04, 0x17
        /*005a*/ 	.short	(.L_25 - .L_24)
.L_24:
        /*005c*/ 	.word	0x00000000
        /*0060*/ 	.short	0x0000
        /*0062*/ 	.short	0x0000
        /*0064*/ 	.byte	0x00, 0xf5, 0x21, 0x00


	//----- nvinfo : EIATTR_SPARSE_MMA_MASK
	.align		4
.L_25:
        /*0068*/ 	.byte	0x03, 0x50
        /*006a*/ 	.short	0x0000


	//----- nvinfo : EIATTR_MAXREG_COUNT
	.align		4
        /*006c*/ 	.byte	0x03, 0x1b
        /*006e*/ 	.short	0x00ff


	//----- nvinfo : EIATTR_NUM_BARRIERS
	.align		4
        /*0070*/ 	.byte	0x02, 0x4c
        /*0072*/ 	.byte	0x01
	.zero		1


	//----- nvinfo : EIATTR_MERCURY_ISA_VERSION
	.align		4
        /*0074*/ 	.byte	0x03, 0x5f
        /*0076*/ 	.short	0x0101


	//----- nvinfo : EIATTR_VRC_CTA_INIT_COUNT
	.align		4
        /*0078*/ 	.byte	0x02, 0x4a
	.zero		1
	.zero		1


	//----- nvinfo : EIATTR_EXIT_INSTR_OFFSETS
	.align		4
        /*007c*/ 	.byte	0x04, 0x1c
        /*007e*/ 	.short	(.L_27 - .L_26)


	//   ....[0]....
.L_26:
        /*0080*/ 	.word	0x000005a0


	//   ....[1]....
        /*0084*/ 	.word	0x000005f0


	//----- nvinfo : EIATTR_CBANK_PARAM_SIZE
	.align		4
.L_27:
        /*0088*/ 	.byte	0x03, 0x19
        /*008a*/ 	.short	0x0024


	//----- nvinfo : EIATTR_PARAM_CBANK
	.align		4
        /*008c*/ 	.byte	0x04, 0x0a
        /*008e*/ 	.short	(.L_29 - .L_28)
	.align		4
.L_28:
        /*0090*/ 	.word	index@(.nv.constant0._Z14matmulTiledGpuPfS_S_iii)
        /*0094*/ 	.short	0x0380
        /*0096*/ 	.short	0x0024


	//----- nvinfo : EIATTR_SW_WAR
	.align		4
.L_29:
        /*0098*/ 	.byte	0x04, 0x36
        /*009a*/ 	.short	(.L_31 - .L_30)
.L_30:
        /*009c*/ 	.word	0x00000008
.L_31:


//--------------------- .nv.info._Z14matmulNaiveGpuPfS_S_iii --------------------------
	.section	.nv.info._Z14matmulNaiveGpuPfS_S_iii,"",@"SHT_CUDA_INFO"
	.sectionflags	@""
	.align	4


	//----- nvinfo : EIATTR_CUDA_API_VERSION
	.align		4
        /*0000*/ 	.byte	0x04, 0x37
        /*0002*/ 	.short	(.L_33 - .L_32)
.L_32:
        /*0004*/ 	.word	0x00000082


	//----- nvinfo : EIATTR_KPARAM_INFO
	.align		4
.L_33:
        /*0008*/ 	.byte	0x04, 0x17
        /*000a*/ 	.short	(.L_35 - .L_34)
.L_34:
        /*000c*/ 	.word	0x00000000
        /*0010*/ 	.short	0x0005
        /*0012*/ 	.short	0x0020
        /*0014*/ 	.byte	0x00, 0xf0, 0x11, 0x00


	//----- nvinfo : EIATTR_KPARAM_INFO
	.align		4
.L_35:
        /*0018*/ 	.byte	0x04, 0x17
        /*001a*/ 	.short	(.L_37 - .L_36)
.L_36:
        /*001c*/ 	.word	0x00000000
        /*0020*/ 	.short	0x0004
        /*0022*/ 	.short	0x001c
        /*0024*/ 	.byte	0x00, 0xf0, 0x11, 0x00


	//----- nvinfo : EIATTR_KPARAM_INFO
	.align		4
.L_37:
        /*0028*/ 	.byte	0x04, 0x17
        /*002a*/ 	.short	(.L_39 - .L_38)
.L_38:
        /*002c*/ 	.word	0x00000000
        /*0030*/ 	.short	0x0003
        /*0032*/ 	.short	0x0018
        /*0034*/ 	.byte	0x00, 0xf0, 0x11, 0x00


	//----- nvinfo : EIATTR_KPARAM_INFO
	.align		4
.L_39:
        /*0038*/ 	.byte	0x04, 0x17
        /*003a*/ 	.short	(.L_41 - .L_40)
.L_40:
        /*003c*/ 	.word	0x00000000
        /*0040*/ 	.short	0x0002
        /*0042*/ 	.short	0x0010
        /*0044*/ 	.byte	0x00, 0xf5, 0x21, 0x00


	//----- nvinfo : EIATTR_KPARAM_INFO
	.align		4
.L_41:
        /*0048*/ 	.byte	0x04, 0x17
        /*004a*/ 	.short	(.L_43 - .L_42)
.L_42:
        /*004c*/ 	.word	0x00000000
        /*0050*/ 	.short	0x0001
        /*0052*/ 	.short	0x0008
        /*0054*/ 	.byte	0x00, 0xf5, 0x21, 0x00


	//----- nvinfo : EIATTR_KPARAM_INFO
	.align		4
.L_43:
        /*0058*/ 	.byte	0x04, 0x17
        /*005a*/ 	.short	(.L_45 - .L_44)
.L_44:
        /*005c*/ 	.word	0x00000000
        /*0060*/ 	.short	0x0000
        /*0062*/ 	.short	0x0000
        /*0064*/ 	.byte	0x00, 0xf5, 0x21, 0x00


	//----- nvinfo : EIATTR_SPARSE_MMA_MASK
	.align		4
.L_45:
        /*0068*/ 	.byte	0x03, 0x50
        /*006a*/ 	.short	0x0000


	//----- nvinfo : EIATTR_MAXREG_COUNT
	.align		4
        /*006c*/ 	.byte	0x03, 0x1b
        /*006e*/ 	.short	0x00ff


	//----- nvinfo : EIATTR_MERCURY_ISA_VERSION
	.align		4
        /*0070*/ 	.byte	0x03, 0x5f
        /*0072*/ 	.short	0x0101


	//----- nvinfo : EIATTR_VRC_CTA_INIT_COUNT
	.align		4
        /*0074*/ 	.byte	0x02, 0x4a
	.zero		1
	.zero		1


	//----- nvinfo : EIATTR_EXIT_INSTR_OFFSETS
	.align		4
        /*0078*/ 	.byte	0x04, 0x1c
        /*007a*/ 	.short	(.L_47 - .L_46)


	//   ....[0]....
.L_46:
        /*007c*/ 	.word	0x000000d0


	//   ....[1]....
        /*0080*/ 	.word	0x000008f0


	//----- nvinfo : EIATTR_CBANK_PARAM_SIZE
	.align		4
.L_47:
        /*0084*/ 	.byte	0x03, 0x19
        /*0086*/ 	.short	0x0024


	//----- nvinfo : EIATTR_PARAM_CBANK
	.align		4
        /*0088*/ 	.byte	0x04, 0x0a
        /*008a*/ 	.short	(.L_49 - .L_48)
	.align		4
.L_48:
        /*008c*/ 	.word	index@(.nv.constant0._Z14matmulNaiveGpuPfS_S_iii)
        /*0090*/ 	.short	0x0380
        /*0092*/ 	.short	0x0024


	//----- nvinfo : EIATTR_SW_WAR
	.align		4
.L_49:
        /*0094*/ 	.byte	0x04, 0x36
        /*0096*/ 	.short	(.L_51 - .L_50)
.L_50:
        /*0098*/ 	.word	0x00000008
.L_51:


//--------------------- .nv.callgraph             --------------------------
	.section	.nv.callgraph,"",@"SHT_CUDA_CALLGRAPH"
	.align	4
	.sectionentsize	8
	.align		4
        /*0000*/ 	.word	0x00000000
	.align		4
        /*0004*/ 	.word	0xffffffff
	.align		4
        /*0008*/ 	.word	0x00000000
	.align		4
        /*000c*/ 	.word	0xfffffffe
	.align		4
        /*0010*/ 	.word	0x00000000
	.align		4
        /*0014*/ 	.word	0xfffffffd
	.align		4
        /*0018*/ 	.word	0x00000000
	.align		4
        /*001c*/ 	.word	0xfffffffc


//--------------------- .text._Z14matmulTiledGpuPfS_S_iii --------------------------
	.section	.text._Z14matmulTiledGpuPfS_S_iii,"ax",@progbits
	.align	128
        .global         _Z14matmulTiledGpuPfS_S_iii
        .type           _Z14matmulTiledGpuPfS_S_iii,@function
        .size           _Z14matmulTiledGpuPfS_S_iii,(.L_x_8 - _Z14matmulTiledGpuPfS_S_iii)
        .other          _Z14matmulTiledGpuPfS_S_iii,@"STO_CUDA_ENTRY STV_DEFAULT"
_Z14matmulTiledGpuPfS_S_iii:
.text._Z14matmulTiledGpuPfS_S_iii:
[----:B------:R-:W-:Y:S01]  /*0000*/  LDC R1, c[0x0][0x37c] ;  /* 0x0000df00ff017b82 */ /* 0x000fe20000000800 */
[----:B------:R-:W0:Y:S01]  /*0010*/  LDCU UR4, c[0x0][0x39c] ;  /* 0x00007380ff0477ac */ /* 0x000e220008000800 */
[----:B------:R-:W1:Y:S01]  /*0020*/  S2R R0, SR_TID.X ;  /* 0x0000000000007919 */ /* 0x000e620000002100 */
[----:B------:R-:W-:Y:S01]  /*0030*/  HFMA2 R9, -RZ, RZ, 0, 0 ;  /* 0x00000000ff097431 */ /* 0x000fe200000001ff */
[----:B------:R-:W2:Y:S01]  /*0040*/  LDCU UR11, c[0x0][0x3a0] ;  /* 0x00007400ff0b77ac */ /* 0x000ea20008000800 */
[----:B------:R-:W1:Y:S01]  /*0050*/  S2R R17, SR_CTAID.X ;  /* 0x0000000000117919 */ /* 0x000e620000002500 */
[----:B------:R-:W3:Y:S01]  /*0060*/  LDCU.64 UR6, c[0x0][0x358] ;  /* 0x00006b00ff0677ac */ /* 0x000ee20008000a00 */
[----:B------:R-:W4:Y:S01]  /*0070*/  S2R R3, SR_TID.Y ;  /* 0x0000000000037919 */ /* 0x000f220000002200 */
[----:B------:R-:W4:Y:S01]  /*0080*/  S2R R18, SR_CTAID.Y ;  /* 0x0000000000127919 */ /* 0x000f220000002600 */
[----:B0-----:R-:W-:-:S05]  /*0090*/  I2FP.F32.S32 R2, UR4 ;  /* 0x0000000400027c45 */ /* 0x001fca0008201400 */
[----:B------:R-:W-:-:S06]  /*00a0*/  FMUL R2, R2, 0.0625 ;  /* 0x3d80000002027820 */ /* 0x000fcc0000400000 */
[----:B------:R-:W0:Y:S01]  /*00b0*/  FRND.CEIL R2, R2 ;  /* 0x0000000200027307 */ /* 0x000e220000209000 */
[----:B-1----:R-:W-:Y:S02]  /*00c0*/  LEA R17, R17, R0, 0x4 ;  /* 0x0000000011117211 */ /* 0x002fe400078e20ff */
[----:B0-----:R-:W-:Y:S02]  /*00d0*/  FSETP.GT.AND P0, PT, R2, RZ, PT ;  /* 0x000000ff0200720b */ /* 0x001fe40003f04000 */
[----:B----4-:R-:W-:-:S11]  /*00e0*/  LEA R18, R18, R3, 0x4 ;  /* 0x0000000312127211 */ /* 0x010fd600078e20ff */
[----:B--23--:R-:W-:Y:S05]  /*00f0*/  @!P0 BRA `(.L_x_0) ;  /* 0x00000004001c8947 */ /* 0x00cfea0003800000 */
[----:B------:R-:W0:Y:S01]  /*0100*/  S2UR UR5, SR_CgaCtaId ;  /* 0x00000000000579c3 */ /* 0x000e220000008800 */
[----:B------:R-:W-:Y:S01]  /*0110*/  UMOV UR4, 0x400 ;  /* 0x0000040000047882 */ /* 0x000fe20000000000 */
[----:B------:R-:W-:Y:S01]  /*0120*/  LEA R20, R3, R0, 0x4 ;  /* 0x0000000003147211 */ /* 0x000fe200078e20ff */
[----:B------:R-:W1:Y:S01]  /*0130*/  LDCU UR10, c[0x0][0x3a0] ;  /* 0x00007400ff0a77ac */ /* 0x000e620008000800 */
[----:B------:R-:W-:Y:S02]  /*0140*/  MOV R9, RZ ;  /* 0x000000ff00097202 */ /* 0x000fe40000000f00 */
[----:B------:R-:W-:Y:S01]  /*0150*/  MOV R19, RZ ;  /* 0x000000ff00137202 */ /* 0x000fe20000000f00 */
[----:B------:R-:W2:Y:S01]  /*0160*/  LDCU.64 UR8, c[0x0][0x398] ;  /* 0x00007300ff0877ac */ /* 0x000ea20008000a00 */
[----:B0-----:R-:W-:-:S06]  /*0170*/  ULEA UR4, UR5, UR4, 0x18 ;  /* 0x0000000405047291 */ /* 0x001fcc000f8ec0ff */
[----:B------:R-:W-:Y:S02]  /*0180*/  LEA R20, R20, UR4, 0x2 ;  /* 0x0000000414147c11 */ /* 0x000fe4000f8e10ff */
[----:B------:R-:W-:Y:S02]  /*0190*/  LEA R21, R3, UR4, 0x6 ;  /* 0x0000000403157c11 */ /* 0x000fe4000f8e30ff */
[----:B-12---:R-:W-:-:S07]  /*01a0*/  LEA R16, R0, UR4, 0x2 ;  /* 0x0000000400107c11 */ /* 0x006fce000f8e10ff */
.L_x_1:
[----:B------:R-:W-:Y:S01]  /*01b0*/  LEA R11, R19, R0, 0x4 ;  /* 0x00000000130b7211 */ /* 0x000fe200078e20ff */
[----:B------:R-:W-:Y:S01]  /*01c0*/  HFMA2 R25, -RZ, RZ, 0, 0 ;  /* 0x00000000ff197431 */ /* 0x000fe200000001ff */
[----:B------:R-:W-:Y:S02]  /*01d0*/  ISETP.GE.AND P0, PT, R17, UR10, PT ;  /* 0x0000000a11007c0c */ /* 0x000fe4000bf06270 */
[----:B------:R-:W-:Y:S02]  /*01e0*/  LEA R8, R19, R3, 0x4 ;  /* 0x0000000313087211 */ /* 0x000fe400078e20ff */
[----:B------:R-:W-:Y:S02]  /*01f0*/  ISETP.GE.AND P1, PT, R11, UR9, PT ;  /* 0x000000090b007c0c */ /* 0x000fe4000bf26270 */
[----:B------:R-:W-:Y:S02]  /*0200*/  ISETP.GE.OR P0, PT, R8, UR9, P0 ;  /* 0x0000000908007c0c */ /* 0x000fe40008706670 */
[----:B------:R-:W-:-:S02]  /*0210*/  ISETP.GE.OR P1, PT, R18, UR8, P1 ;  /* 0x0000000812007c0c */ /* 0x000fc40008f26670 */
[----:B------:R-:W-:-:S09]  /*0220*/  MOV R23, RZ ;  /* 0x000000ff00177202 */ /* 0x000fd20000000f00 */
[----:B------:R-:W0:Y:S01]  /*0230*/  @!P0 LDC.64 R4, c[0x0][0x388] ;  /* 0x0000e200ff048b82 */ /* 0x000e220000000a00 */
[----:B------:R-:W-:Y:S02]  /*0240*/  @!P0 IMAD R13, R8, UR10, R17 ;  /* 0x0000000a080d8c24 */ /* 0x000fe4000f8e0211 */
[----:B------:R-:W-:-:S05]  /*0250*/  @!P1 IMAD R11, R18, UR9, R11 ;  /* 0x00000009120b9c24 */ /* 0x000fca000f8e020b */
[----:B------:R-:W1:Y:S01]  /*0260*/  @!P1 LDC.64 R6, c[0x0][0x380] ;  /* 0x0000e000ff069b82 */ /* 0x000e620000000a00 */
[----:B0-----:R-:W-:-:S05]  /*0270*/  @!P0 IMAD.WIDE R4, R13, 0x4, R4 ;  /* 0x000000040d048825 */ /* 0x001fca00078e0204 */
[----:B------:R-:W2:Y:S01]  /*0280*/  @!P0 LDG.E R23, desc[UR6][R4.64] ;  /* 0x0000000604178981 */ /* 0x000ea2000c1e1900 */
[----:B-1----:R-:W-:-:S05]  /*0290*/  @!P1 IMAD.WIDE R10, R11, 0x4, R6 ;  /* 0x000000040b0a9825 */ /* 0x002fca00078e0206 */
[----:B------:R-:W3:Y:S01]  /*02a0*/  @!P1 LDG.E R25, desc[UR6][R10.64] ;  /* 0x000000060a199981 */ /* 0x000ee2000c1e1900 */
[----:B------:R-:W-:-:S03]  /*02b0*/  IADD3 R19, PT, PT, R19, 0x1, RZ ;  /* 0x0000000113137810 */ /* 0x000fc60007ffe0ff */
[----:B--2---:R-:W-:Y:S04]  /*02c0*/  STS [R20+0x400], R23 ;  /* 0x0004001714007388 */ /* 0x004fe80000000800 */
[----:B---3--:R-:W-:Y:S01]  /*02d0*/  STS [R20], R25 ;  /* 0x0000001914007388 */ /* 0x008fe20000000800 */
[----:B------:R-:W-:Y:S06]  /*02e0*/  BAR.SYNC.DEFER_BLOCKING 0x0 ;  /* 0x0000000000007b1d */ /* 0x000fec0000010000 */
[----:B------:R-:W-:Y:S04]  /*02f0*/  LDS R8, [R16+0x400] ;  /* 0x0004000010087984 */ /* 0x000fe80000000800 */
[----:B------:R-:W0:Y:S04]  /*0300*/  LDS.128 R12, [R21] ;  /* 0x00000000150c7984 */ /* 0x000e280000000c00 */
[----:B------:R-:W1:Y:S04]  /*0310*/  LDS R28, [R16+0x440] ;  /* 0x00044000101c7984 */ /* 0x000e680000000800 */
[----:B------:R-:W2:Y:S04]  /*0320*/  LDS R29, [R16+0x480] ;  /* 0x00048000101d7984 */ /* 0x000ea80000000800 */
[----:B------:R-:W3:Y:S04]  /*0330*/  LDS R26, [R16+0x4c0] ;  /* 0x0004c000101a7984 */ /* 0x000ee80000000800 */
[----:B------:R-:W-:Y:S04]  /*0340*/  LDS R27, [R16+0x500] ;  /* 0x00050000101b7984 */ /* 0x000fe80000000800 */
[----:B------:R-:W4:Y:S04]  /*0350*/  LDS.128 R4, [R21+0x10] ;  /* 0x0000100015047984 */ /* 0x000f280000000c00 */
[----:B------:R-:W5:Y:S04]  /*0360*/  LDS R24, [R16+0x540] ;  /* 0x0005400010187984 */ /* 0x000f680000000800 */
[----:B------:R-:W5:Y:S04]  /*0370*/  LDS R23, [R16+0x580] ;  /* 0x0005800010177984 */ /* 0x000f680000000800 */
[----:B------:R-:W5:Y:S04]  /*0380*/  LDS R22, [R16+0x5c0] ;  /* 0x0005c00010167984 */ /* 0x000f680000000800 */
[----:B------:R-:W-:Y:S01]  /*0390*/  LDS R25, [R16+0x600] ;  /* 0x0006000010197984 */ /* 0x000fe20000000800 */
[----:B0-----:R-:W-:-:S04]  /*03a0*/  FFMA R8, R12, R8, R9 ;  /* 0x000000080c087223 */ /* 0x001fc80000000009 */
[----:B-1----:R-:W-:Y:S02]  /*03b0*/  FFMA R13, R13, R28, R8 ;  /* 0x0000001c0d0d7223 */ /* 0x002fe40000000008 */
[----:B------:R-:W0:Y:S02]  /*03c0*/  LDS.128 R8, [R21+0x20] ;  /* 0x0000200015087984 */ /* 0x000e240000000c00 */
[----:B--2---:R-:W-:-:S04]  /*03d0*/  FFMA R14, R14, R29, R13 ;  /* 0x0000001d0e0e7223 */ /* 0x004fc8000000000d */
[----:B---3--:R-:W-:Y:S02]  /*03e0*/  FFMA R15, R15, R26, R14 ;  /* 0x0000001a0f0f7223 */ /* 0x008fe4000000000e */
[----:B------:R-:W1:Y:S02]  /*03f0*/  LDS R26, [R16+0x640] ;  /* 0x00064000101a7984 */ /* 0x000e640000000800 */
[----:B----4-:R-:W-:Y:S02]  /*0400*/  FFMA R4, R4, R27, R15 ;  /* 0x0000001b04047223 */ /* 0x010fe4000000000f */
[----:B------:R-:W2:Y:S02]  /*0410*/  LDS R27, [R16+0x680] ;  /* 0x00068000101b7984 */ /* 0x000ea40000000800 */
[----:B-----5:R-:W-:Y:S02]  /*0420*/  FFMA R5, R5, R24, R4 ;  /* 0x0000001805057223 */ /* 0x020fe40000000004 */
[----:B------:R-:W3:Y:S02]  /*0430*/  LDS R4, [R16+0x6c0] ;  /* 0x0006c00010047984 */ /* 0x000ee40000000800 */
[----:B------:R-:W-:-:S02]  /*0440*/  FFMA R6, R6, R23, R5 ;  /* 0x0000001706067223 */ /* 0x000fc40000000005 */
[----:B------:R-:W-:Y:S04]  /*0450*/  LDS R5, [R16+0x700] ;  /* 0x0007000010057984 */ /* 0x000fe80000000800 */
[----:B------:R-:W4:Y:S01]  /*0460*/  LDS.128 R12, [R21+0x30] ;  /* 0x00003000150c7984 */ /* 0x000f220000000c00 */
[----:B------:R-:W-:-:S03]  /*0470*/  FFMA R23, R7, R22, R6 ;  /* 0x0000001607177223 */ /* 0x000fc60000000006 */
[----:B------:R-:W5:Y:S04]  /*0480*/  LDS R22, [R16+0x740] ;  /* 0x0007400010167984 */ /* 0x000f680000000800 */
[----:B------:R-:W5:Y:S04]  /*0490*/  LDS R7, [R16+0x780] ;  /* 0x0007800010077984 */ /* 0x000f680000000800 */
[----:B------:R-:W5:Y:S01]  /*04a0*/  LDS R6, [R16+0x7c0] ;  /* 0x0007c00010067984 */ /* 0x000f620000000800 */
[----:B0-----:R-:W-:-:S04]  /*04b0*/  FFMA R8, R8, R25, R23 ;  /* 0x0000001908087223 */ /* 0x001fc80000000017 */
[----:B-1----:R-:W-:-:S04]  /*04c0*/  FFMA R9, R9, R26, R8 ;  /* 0x0000001a09097223 */ /* 0x002fc80000000008 */
[----:B--2---:R-:W-:-:S04]  /*04d0*/  FFMA R10, R10, R27, R9 ;  /* 0x0000001b0a0a7223 */ /* 0x004fc80000000009 */
[----:B---3--:R-:W-:-:S04]  /*04e0*/  FFMA R11, R11, R4, R10 ;  /* 0x000000040b0b7223 */ /* 0x008fc8000000000a */
[----:B----4-:R-:W-:Y:S01]  /*04f0*/  FFMA R12, R12, R5, R11 ;  /* 0x000000050c0c7223 */ /* 0x010fe2000000000b */
[----:B------:R-:W-:Y:S01]  /*0500*/  I2FP.F32.U32 R5, R19 ;  /* 0x0000001300057245 */ /* 0x000fe20000201000 */
[----:B------:R-:W-:Y:S03]  /*0510*/  BAR.SYNC.DEFER_BLOCKING 0x0 ;  /* 0x0000000000007b1d */ /* 0x000fe60000010000 */
[----:B------:R-:W-:Y:S01]  /*0520*/  FSETP.GT.AND P0, PT, R2, R5, PT ;  /* 0x000000050200720b */ /* 0x000fe20003f04000 */
[----:B-----5:R-:W-:-:S04]  /*0530*/  FFMA R13, R13, R22, R12 ;  /* 0x000000160d0d7223 */ /* 0x020fc8000000000c */
[----:B------:R-:W-:-:S04]  /*0540*/  FFMA R14, R14, R7, R13 ;  /* 0x000000070e0e7223 */ /* 0x000fc8000000000d */
[----:B------:R-:W-:-:S04]  /*0550*/  FFMA R9, R15, R6, R14 ;  /* 0x000000060f097223 */ /* 0x000fc8000000000e */
[----:B------:R-:W-:Y:S05]  /*0560*/  @P0 BRA `(.L_x_1) ;  /* 0xfffffffc00100947 */ /* 0x000fea000383ffff */
.L_x_0:
[----:B------:R-:W0:Y:S01]  /*0570*/  LDCU UR4, c[0x0][0x398] ;  /* 0x00007300ff0477ac */ /* 0x000e220008000800 */
[----:B------:R-:W-:-:S04]  /*0580*/  ISETP.GE.AND P0, PT, R17, UR11, PT ;  /* 0x0000000b11007c0c */ /* 0x000fc8000bf06270 */
[----:B0-----:R-:W-:-:S13]  /*0590*/  ISETP.GE.OR P0, PT, R18, UR4, P0 ;  /* 0x0000000412007c0c */ /* 0x001fda0008706670 */
[----:B------:R-:W-:Y:S05]  /*05a0*/  @P0 EXIT ;  /* 0x000000000000094d */ /* 0x000fea0003800000 */
[----:B------:R-:W0:Y:S01]  /*05b0*/  LDC.64 R2, c[0x0][0x390] ;  /* 0x0000e400ff027b82 */ /* 0x000e220000000a00 */
[----:B------:R-:W-:-:S04]  /*05c0*/  IMAD R17, R18, UR11, R17 ;  /* 0x0000000b12117c24 */ /* 0x000fc8000f8e0211 */
[----:B0-----:R-:W-:-:S05]  /*05d0*/  IMAD.WIDE R2, R17, 0x4, R2 ;  /* 0x0000000411027825 */ /* 0x001fca00078e0202 */
[----:B------:R-:W-:Y:S01]  /*05e0*/  STG.E desc[UR6][R2.64], R9 ;  /* 0x0000000902007986 */ /* 0x000fe2000c101906 */
[----:B------:R-:W-:Y:S05]  /*05f0*/  EXIT ;  /* 0x000000000000794d */ /* 0x000fea0003800000 */
.L_x_2:
[----:B------:R-:W-:-:S00]  /*0600*/  BRA `(.L_x_2) ;  /* 0xfffffffc00fc7947 */ /* 0x000fc0000383ffff */
[----:B------:R-:W-:-:S00]  /*0610*/  NOP ;  /* 0x0000000000007918 */ /* 0x000fc00000000000 */
        /* <DEDUP_REMOVED lines=14> */
.L_x_8:


//--------------------- .text._Z14matmulNaiveGpuPfS_S_iii --------------------------
	.section	.text._Z14matmulNaiveGpuPfS_S_iii,"ax",@progbits
	.align	128
        .global         _Z14matmulNaiveGpuPfS_S_iii
        .type           _Z14matmulNaiveGpuPfS_S_iii,@function
        .size           _Z14matmulNaiveGpuPfS_S_iii,(.L_x_9 - _Z14matmulNaiveGpuPfS_S_iii)
        .other          _Z14matmulNaiveGpuPfS_S_iii,@"STO_CUDA_ENTRY STV_DEFAULT"
_Z14matmulNaiveGpuPfS_S_iii:
.text._Z14matmulNaiveGpuPfS_S_iii:
[----:B------:R-:W-:Y:S01]  /*0000*/  LDC R1, c[0x0][0x37c] ;  /* 0x0000df00ff017b82 */ /* 0x000fe20000000800 */
[----:B------:R-:W0:Y:S07]  /*0010*/  S2R R3, SR_TID.X ;  /* 0x0000000000037919 */ /* 0x000e2e0000002100 */
[----:B------:R-:W0:Y:S01]  /*0020*/  S2UR UR4, SR_CTAID.X ;  /* 0x00000000000479c3 */ /* 0x000e220000002500 */
[----:B------:R-:W1:Y:S01]  /*0030*/  LDCU UR6, c[0x0][0x398] ;  /* 0x00007300ff0677ac */ /* 0x000e620008000800 */
[----:B------:R-:W2:Y:S06]  /*0040*/  S2R R5, SR_TID.Y ;  /* 0x0000000000057919 */ /* 0x000eac0000002200 */
[----:B------:R-:W0:Y:S08]  /*0050*/  LDC R0, c[0x0][0x360] ;  /* 0x0000d800ff007b82 */ /* 0x000e300000000800 */
[----:B------:R-:W2:Y:S08]  /*0060*/  S2UR UR5, SR_CTAID.Y ;  /* 0x00000000000579c3 */ /* 0x000eb00000002600 */
[----:B------:R-:W2:Y:S08]  /*0070*/  LDC R16, c[0x0][0x364] ;  /* 0x0000d900ff107b82 */ /* 0x000eb00000000800 */
[----:B------:R-:W3:Y:S01]  /*0080*/  LDC R17, c[0x0][0x3a0] ;  /* 0x0000e800ff117b82 */ /* 0x000ee20000000800 */
[----:B0-----:R-:W-:-:S02]  /*0090*/  IMAD R0, R0, UR4, R3 ;  /* 0x0000000400007c24 */ /* 0x001fc4000f8e0203 */
[----:B--2---:R-:W-:-:S03]  /*00a0*/  IMAD R16, R16, UR5, R5 ;  /* 0x0000000510107c24 */ /* 0x004fc6000f8e0205 */
[----:B---3--:R-:W-:-:S04]  /*00b0*/  ISETP.GE.AND P0, PT, R0, R17, PT ;  /* 0x000000110000720c */ /* 0x008fc80003f06270 */
[----:B-1----:R-:W-:-:S13]  /*00c0*/  ISETP.GE.OR P0, PT, R16, UR6, P0 ;  /* 0x0000000610007c0c */ /* 0x002fda0008706670 */
[----:B------:R-:W-:Y:S05]  /*00d0*/  @P0 EXIT ;  /* 0x000000000000094d */ /* 0x000fea0003800000 */
[----:B------:R-:W0:Y:S01]  /*00e0*/  LDC R19, c[0x0][0x39c] ;  /* 0x0000e700ff137b82 */ /* 0x000e220000000800 */
[----:B------:R-:W1:Y:S01]  /*00f0*/  LDCU.64 UR4, c[0x0][0x358] ;  /* 0x00006b00ff0477ac */ /* 0x000e620008000a00 */
[----:B------:R-:W-:Y:S01]  /*0100*/  HFMA2 R24, -RZ, RZ, 0, 0 ;  /* 0x00000000ff187431 */ /* 0x000fe200000001ff */
[----:B0-----:R-:W-:-:S13]  /*0110*/  ISETP.GE.AND P0, PT, R19, 0x1, PT ;  /* 0x000000011300780c */ /* 0x001fda0003f06270 */
[----:B-1----:R-:W-:Y:S05]  /*0120*/  @!P0 BRA `(.L_x_3) ;  /* 0x0000000400e08947 */ /* 0x002fea0003800000 */
[C---:B------:R-:W-:Y:S01]  /*0130*/  ISETP.GE.U32.AND P1, PT, R19.reuse, 0x8, PT ;  /* 0x000000081300780c */ /* 0x040fe20003f26070 */
[----:B------:R-:W-:Y:S01]  /*0140*/  IMAD R20, R16, R19, RZ ;  /* 0x0000001310147224 */ /* 0x000fe200078e02ff */
[----:B------:R-:W-:Y:S02]  /*0150*/  LOP3.LUT R27, R19, 0x7, RZ, 0xc0, !PT ;  /* 0x00000007131b7812 */ /* 0x000fe400078ec0ff */
[----:B------:R-:W-:Y:S02]  /*0160*/  MOV R24, RZ ;  /* 0x000000ff00187202 */ /* 0x000fe40000000f00 */
[----:B------:R-:W-:Y:S02]  /*0170*/  ISETP.NE.AND P0, PT, R27, RZ, PT ;  /* 0x000000ff1b00720c */ /* 0x000fe40003f05270 */
[----:B------:R-:W-:-:S05]  /*0180*/  MOV R21, RZ ;  /* 0x000000ff00157202 */ /* 0x000fca0000000f00 */
[----:B------:R-:W-:Y:S06]  /*0190*/  @!P1 BRA `(.L_x_4) ;  /* 0x0000000000c49947 */ /* 0x000fec0003800000 */
[----:B------:R-:W0:Y:S01]  /*01a0*/  LDC.64 R2, c[0x0][0x380] ;  /* 0x0000e000ff027b82 */ /* 0x000e220000000a00 */
[----:B------:R-:W-:Y:S02]  /*01b0*/  LOP3.LUT R21, R19, 0x7ffffff8, RZ, 0xc0, !PT ;  /* 0x7ffffff813157812 */ /* 0x000fe400078ec0ff */
[----:B------:R-:W-:Y:S02]  /*01c0*/  MOV R24, RZ ;  /* 0x000000ff00187202 */ /* 0x000fe40000000f00 */
[----:B------:R-:W-:Y:S02]  /*01d0*/  MOV R18, R0 ;  /* 0x0000000000127202 */ /* 0x000fe40000000f00 */
[----:B------:R-:W-:Y:S01]  /*01e0*/  IADD3 R22, PT, PT, -R21, RZ, RZ ;  /* 0x000000ff15167210 */ /* 0x000fe20007ffe1ff */
[----:B0-----:R-:W-:-:S03]  /*01f0*/  IMAD.WIDE.U32 R2, R20, 0x4, R2 ;  /* 0x0000000414027825 */ /* 0x001fc600078e0002 */
[----:B------:R-:W-:-:S04]  /*0200*/  IADD3 R4, P1, PT, R2, 0x10, RZ ;  /* 0x0000001002047810 */ /* 0x000fc80007f3e0ff */
[----:B------:R-:W-:-:S09]  /*0210*/  IADD3.X R5, PT, PT, RZ, R3, RZ, P1, !PT ;  /* 0x00000003ff057210 */ /* 0x000fd20000ffe4ff */
.L_x_5:
[----:B------:R-:W0:Y:S01]  /*0220*/  LDC.64 R14, c[0x0][0x388] ;  /* 0x0000e200ff0e7b82 */ /* 0x000e220000000a00 */
[----:B------:R-:W-:Y:S02]  /*0230*/  MOV R2, R4 ;  /* 0x0000000400027202 */ /* 0x000fe40000000f00 */
[----:B------:R-:W-:-:S05]  /*0240*/  MOV R3, R5 ;  /* 0x0000000500037202 */ /* 0x000fca0000000f00 */
[----:B------:R-:W2:Y:S04]  /*0250*/  LDG.E R25, desc[UR4][R2.64+-0x10] ;  /* 0xfffff00402197981 */ /* 0x000ea8000c1e1900 */
[----:B------:R-:W3:Y:S04]  /*0260*/  LDG.E R23, desc[UR4][R2.64+-0xc] ;  /* 0xfffff40402177981 */ /* 0x000ee8000c1e1900 */
[----:B------:R-:W4:Y:S04]  /*0270*/  LDG.E R29, desc[UR4][R2.64+-0x8] ;  /* 0xfffff804021d7981 */ /* 0x000f28000c1e1900 */
[----:B------:R-:W5:Y:S01]  /*0280*/  LDG.E R28, desc[UR4][R2.64+-0x4] ;  /* 0xfffffc04021c7981 */ /* 0x000f62000c1e1900 */
[----:B0-----:R-:W-:-:S05]  /*0290*/  IMAD.WIDE R14, R18, 0x4, R14 ;  /* 0x00000004120e7825 */ /* 0x001fca00078e020e */
[----:B------:R0:W2:Y:S01]  /*02a0*/  LDG.E R26, desc[UR4][R14.64] ;  /* 0x000000040e1a7981 */ /* 0x0000a2000c1e1900 */
[----:B------:R-:W-:-:S04]  /*02b0*/  IMAD.WIDE R12, R17, 0x4, R14 ;  /* 0x00000004110c7825 */ /* 0x000fc800078e020e */
[C---:B------:R-:W-:Y:S02]  /*02c0*/  IMAD.WIDE R4, R17.reuse, 0x4, R12 ;  /* 0x0000000411047825 */ /* 0x040fe400078e020c */
[----:B------:R-:W3:Y:S02]  /*02d0*/  LDG.E R12, desc[UR4][R12.64] ;  /* 0x000000040c0c7981 */ /* 0x000ee4000c1e1900 */
[C---:B------:R-:W-:Y:S02]  /*02e0*/  IMAD.WIDE R8, R17.reuse, 0x4, R4 ;  /* 0x0000000411087825 */ /* 0x040fe400078e0204 */
[----:B------:R-:W4:Y:S02]  /*02f0*/  LDG.E R4, desc[UR4][R4.64] ;  /* 0x0000000404047981 */ /* 0x000f24000c1e1900 */
[C---:B------:R-:W-:Y:S02]  /*0300*/  IMAD.WIDE R6, R17.reuse, 0x4, R8 ;  /* 0x0000000411067825 */ /* 0x040fe400078e0208 */
[----:B------:R-:W5:Y:S02]  /*0310*/  LDG.E R8, desc[UR4][R8.64] ;  /* 0x0000000408087981 */ /* 0x000f64000c1e1900 */
[----:B------:R-:W-:-:S02]  /*0320*/  IMAD.WIDE R10, R17, 0x4, R6 ;  /* 0x00000004110a7825 */ /* 0x000fc400078e0206 */
[----:B------:R-:W5:Y:S04]  /*0330*/  LDG.E R5, desc[UR4][R2.64] ;  /* 0x0000000402057981 */ /* 0x000f68000c1e1900 */
[----:B------:R-:W5:Y:S01]  /*0340*/  LDG.E R6, desc[UR4][R6.64] ;  /* 0x0000000406067981 */ /* 0x000f62000c1e1900 */
[----:B0-----:R-:W-:-:S03]  /*0350*/  IMAD.WIDE R14, R17, 0x4, R10 ;  /* 0x00000004110e7825 */ /* 0x001fc600078e020a */
[----:B------:R-:W5:Y:S04]  /*0360*/  LDG.E R10, desc[UR4][R10.64] ;  /* 0x000000040a0a7981 */ /* 0x000f68000c1e1900 */
[----:B------:R-:W5:Y:S04]  /*0370*/  LDG.E R13, desc[UR4][R14.64] ;  /* 0x000000040e0d7981 */ /* 0x000f68000c1e1900 */
[----:B------:R-:W5:Y:S04]  /*0380*/  LDG.E R7, desc[UR4][R2.64+0x4] ;  /* 0x0000040402077981 */ /* 0x000f68000c1e1900 */
[----:B------:R-:W5:Y:S01]  /*0390*/  LDG.E R9, desc[UR4][R2.64+0xc] ;  /* 0x00000c0402097981 */ /* 0x000f62000c1e1900 */
[----:B--2---:R-:W-:Y:S01]  /*03a0*/  FFMA R26, R25, R26, R24 ;  /* 0x0000001a191a7223 */ /* 0x004fe20000000018 */
[----:B------:R-:W-:-:S02]  /*03b0*/  IMAD.WIDE R24, R17, 0x4, R14 ;  /* 0x0000000411187825 */ /* 0x000fc400078e020e */
[----:B------:R-:W2:Y:S04]  /*03c0*/  LDG.E R14, desc[UR4][R2.64+0x8] ;  /* 0x00000804020e7981 */ /* 0x000ea8000c1e1900 */
[----:B------:R-:W2:Y:S01]  /*03d0*/  LDG.E R24, desc[UR4][R24.64] ;  /* 0x0000000418187981 */ /* 0x000ea2000c1e1900 */
[----:B---3--:R-:W-:Y:S01]  /*03e0*/  FFMA R12, R23, R12, R26 ;  /* 0x0000000c170c7223 */ /* 0x008fe2000000001a */
[----:B------:R-:W-:-:S03]  /*03f0*/  IADD3 R22, PT, PT, R22, 0x8, RZ ;  /* 0x0000000816167810 */ /* 0x000fc60007ffe0ff */
[----:B----4-:R-:W-:Y:S01]  /*0400*/  FFMA R29, R29, R4, R12 ;  /* 0x000000041d1d7223 */ /* 0x010fe2000000000c */
[----:B------:R-:W-:-:S03]  /*0410*/  ISETP.NE.AND P1, PT, R22, RZ, PT ;  /* 0x000000ff1600720c */ /* 0x000fc60003f25270 */
[----:B-----5:R-:W-:Y:S01]  /*0420*/  FFMA R8, R28, R8, R29 ;  /* 0x000000081c087223 */ /* 0x020fe2000000001d */
[----:B------:R-:W-:-:S03]  /*0430*/  IADD3 R4, P2, PT, R2, 0x20, RZ ;  /* 0x0000002002047810 */ /* 0x000fc60007f5e0ff */
[----:B------:R-:W-:Y:S01]  /*0440*/  FFMA R6, R5, R6, R8 ;  /* 0x0000000605067223 */ /* 0x000fe20000000008 */
[----:B------:R-:W-:Y:S02]  /*0450*/  IADD3.X R5, PT, PT, RZ, R3, RZ, P2, !PT ;  /* 0x00000003ff057210 */ /* 0x000fe400017fe4ff */
[----:B------:R-:W-:Y:S01]  /*0460*/  LEA R18, R17, R18, 0x3 ;  /* 0x0000001211127211 */ /* 0x000fe200078e18ff */
[----:B------:R-:W-:-:S04]  /*0470*/  FFMA R7, R7, R10, R6 ;  /* 0x0000000a07077223 */ /* 0x000fc80000000006 */
[----:B--2---:R-:W-:-:S04]  /*0480*/  FFMA R14, R14, R13, R7 ;  /* 0x0000000d0e0e7223 */ /* 0x004fc80000000007 */
[----:B------:R-:W-:Y:S01]  /*0490*/  FFMA R24, R9, R24, R14 ;  /* 0x0000001809187223 */ /* 0x000fe2000000000e */
[----:B------:R-:W-:Y:S06]  /*04a0*/  @P1 BRA `(.L_x_5) ;  /* 0xfffffffc005c1947 */ /* 0x000fec000383ffff */
.L_x_4:
[----:B------:R-:W-:Y:S05]  /*04b0*/  @!P0 BRA `(.L_x_3) ;  /* 0x0000000000fc8947 */ /* 0x000fea0003800000 */
[----:B------:R-:W-:Y:S02]  /*04c0*/  ISETP.GE.U32.AND P1, PT, R27, 0x4, PT ;  /* 0x000000041b00780c */ /* 0x000fe40003f26070 */
[----:B------:R-:W-:-:S04]  /*04d0*/  LOP3.LUT R14, R19, 0x3, RZ, 0xc0, !PT ;  /* 0x00000003130e7812 */ /* 0x000fc800078ec0ff */
[----:B------:R-:W-:-:S07]  /*04e0*/  ISETP.NE.AND P0, PT, R14, RZ, PT ;  /* 0x000000ff0e00720c */ /* 0x000fce0003f05270 */
[----:B------:R-:W-:Y:S06]  /*04f0*/  @!P1 BRA `(.L_x_6) ;  /* 0x00000000006c9947 */ /* 0x000fec0003800000 */
[----:B------:R-:W0:Y:S01]  /*0500*/  LDC.64 R4, c[0x0][0x388] ;  /* 0x0000e200ff047b82 */ /* 0x000e220000000a00 */
[----:B------:R-:W1:Y:S01]  /*0510*/  LDCU.64 UR6, c[0x0][0x380] ;  /* 0x00007000ff0677ac */ /* 0x000e620008000a00 */
[----:B------:R-:W-:Y:S01]  /*0520*/  IMAD R7, R21, R17, R0 ;  /* 0x0000001115077224 */ /* 0x000fe200078e0200 */
[CC--:B------:R-:W-:Y:S02]  /*0530*/  IADD3 R3, PT, PT, R20.reuse, R21.reuse, RZ ;  /* 0x0000001514037210 */ /* 0x0c0fe40007ffe0ff */
[----:B------:R-:W-:-:S03]  /*0540*/  IADD3 R8, P1, PT, R20, R21, RZ ;  /* 0x0000001514087210 */ /* 0x000fc60007f3e0ff */
[----:B------:R-:W2:Y:S01]  /*0550*/  LDC.64 R12, c[0x0][0x380] ;  /* 0x0000e000ff0c7b82 */ /* 0x000ea20000000a00 */
[----:B0-----:R-:W-:-:S04]  /*0560*/  IMAD.WIDE R4, R7, 0x4, R4 ;  /* 0x0000000407047825 */ /* 0x001fc800078e0204 */
[----:B------:R-:W-:Y:S02]  /*0570*/  IMAD.WIDE R6, R17, 0x4, R4 ;  /* 0x0000000411067825 */ /* 0x000fe400078e0204 */
[----:B------:R-:W3:Y:S02]  /*0580*/  LDG.E R4, desc[UR4][R4.64] ;  /* 0x0000000404047981 */ /* 0x000ee4000c1e1900 */
[----:B--2---:R-:W-:Y:S01]  /*0590*/  IMAD.WIDE.U32 R12, R3, 0x4, R12 ;  /* 0x00000004030c7825 */ /* 0x004fe200078e000c */
[----:B------:R-:W-:Y:S02]  /*05a0*/  IADD3.X R3, PT, PT, RZ, RZ, RZ, P1, !PT ;  /* 0x000000ffff037210 */ /* 0x000fe40000ffe4ff */
[----:B-1----:R-:W-:-:S03]  /*05b0*/  LEA R2, P1, R8, UR6, 0x2 ;  /* 0x0000000608027c11 */ /* 0x002fc6000f8210ff */
[----:B------:R-:W3:Y:S01]  /*05c0*/  LDG.E R13, desc[UR4][R12.64] ;  /* 0x000000040c0d7981 */ /* 0x000ee2000c1e1900 */
[----:B------:R-:W-:Y:S01]  /*05d0*/  LEA.HI.X R3, R8, UR7, R3, 0x2, P1 ;  /* 0x0000000708037c11 */ /* 0x000fe200088f1403 */
[C---:B------:R-:W-:Y:S02]  /*05e0*/  IMAD.WIDE R8, R17.reuse, 0x4, R6 ;  /* 0x0000000411087825 */ /* 0x040fe400078e0206 */
[----:B------:R-:W2:Y:S04]  /*05f0*/  LDG.E R6, desc[UR4][R6.64] ;  /* 0x0000000406067981 */ /* 0x000ea8000c1e1900 */
[----:B------:R-:W2:Y:S01]  /*0600*/  LDG.E R15, desc[UR4][R2.64+0x4] ;  /* 0x00000404020f7981 */ /* 0x000ea2000c1e1900 */
[----:B------:R-:W-:-:S03]  /*0610*/  IMAD.WIDE R10, R17, 0x4, R8 ;  /* 0x00000004110a7825 */ /* 0x000fc600078e0208 */
[----:B------:R-:W4:Y:S04]  /*0620*/  LDG.E R22, desc[UR4][R8.64] ;  /* 0x0000000408167981 */ /* 0x000f28000c1e1900 */
[----:B------:R-:W4:Y:S04]  /*0630*/  LDG.E R18, desc[UR4][R2.64+0x8] ;  /* 0x0000080402127981 */ /* 0x000f28000c1e1900 */
[----:B------:R-:W5:Y:S04]  /*0640*/  LDG.E R26, desc[UR4][R2.64+0xc] ;  /* 0x00000c04021a7981 */ /* 0x000f68000c1e1900 */
[----:B------:R-:W5:Y:S01]  /*0650*/  LDG.E R10, desc[UR4][R10.64] ;  /* 0x000000040a0a7981 */ /* 0x000f62000c1e1900 */
[----:B------:R-:W-:Y:S01]  /*0660*/  IADD3 R21, PT, PT, R21, 0x4, RZ ;  /* 0x0000000415157810 */ /* 0x000fe20007ffe0ff */
[----:B---3--:R-:W-:-:S04]  /*0670*/  FFMA R24, R13, R4, R24 ;  /* 0x000000040d187223 */ /* 0x008fc80000000018 */
[----:B--2---:R-:W-:-:S04]  /*0680*/  FFMA R15, R15, R6, R24 ;  /* 0x000000060f0f7223 */ /* 0x004fc80000000018 */
[----:B----4-:R-:W-:-:S04]  /*0690*/  FFMA R15, R18, R22, R15 ;  /* 0x00000016120f7223 */ /* 0x010fc8000000000f */
[----:B-----5:R-:W-:-:S07]  /*06a0*/  FFMA R24, R26, R10, R15 ;  /* 0x0000000a1a187223 */ /* 0x020fce000000000f */
.L_x_6:
[----:B------:R-:W-:Y:S05]  /*06b0*/  @!P0 BRA `(.L_x_3) ;  /* 0x00000000007c8947 */ /* 0x000fea0003800000 */
[----:B------:R-:W-:Y:S01]  /*06c0*/  ISETP.NE.AND P1, PT, R14, 0x1, PT ;  /* 0x000000010e00780c */ /* 0x000fe20003f25270 */
[----:B------:R-:W0:Y:S01]  /*06d0*/  LDC.64 R10, c[0x0][0x380] ;  /* 0x0000e000ff0a7b82 */ /* 0x000e220000000a00 */
[----:B------:R-:W-:-:S04]  /*06e0*/  LOP3.LUT R19, R19, 0x1, RZ, 0xc0, !PT ;  /* 0x0000000113137812 */ /* 0x000fc800078ec0ff */
[----:B------:R-:W-:-:S03]  /*06f0*/  ISETP.NE.U32.AND P0, PT, R19, 0x1, PT ;  /* 0x000000011300780c */ /* 0x000fc60003f05070 */
[----:B------:R-:W1:Y:S04]  /*0700*/  LDC.64 R8, c[0x0][0x388] ;  /* 0x0000e200ff087b82 */ /* 0x000e680000000a00 */
[CC--:B------:R-:W-:Y:S02]  /*0710*/  @P1 IADD3 R13, PT, PT, R20.reuse, R21.reuse, RZ ;  /* 0x00000015140d1210 */ /* 0x0c0fe40007ffe0ff */
[----:B------:R-:W-:Y:S02]  /*0720*/  @P1 IADD3 R12, P2, PT, R20, R21, RZ ;  /* 0x00000015140c1210 */ /* 0x000fe40007f5e0ff */
[----:B------:R-:W2:Y:S02]  /*0730*/  @P1 LDC.64 R2, c[0x0][0x380] ;  /* 0x0000e000ff021b82 */ /* 0x000ea40000000a00 */
[----:B------:R-:W-:-:S06]  /*0740*/  @P1 IADD3.X R14, PT, PT, RZ, RZ, RZ, P2, !PT ;  /* 0x000000ffff0e1210 */ /* 0x000fcc00017fe4ff */
[----:B------:R-:W3:Y:S01]  /*0750*/  LDC.64 R4, c[0x0][0x380] ;  /* 0x0000e000ff047b82 */ /* 0x000ee20000000a00 */
[----:B0-----:R-:W-:-:S04]  /*0760*/  @P1 IMAD.WIDE.U32 R10, R13, 0x4, R10 ;  /* 0x000000040d0a1825 */ /* 0x001fc800078e000a */
[C---:B------:R-:W-:Y:S01]  /*0770*/  @P1 IMAD R13, R21.reuse, R17, R0 ;  /* 0x00000011150d1224 */ /* 0x040fe200078e0200 */
[----:B------:R-:W-:Y:S01]  /*0780*/  @P1 IADD3 R21, PT, PT, R21, 0x2, RZ ;  /* 0x0000000215151810 */ /* 0x000fe20007ffe0ff */
[----:B------:R-:W4:Y:S01]  /*0790*/  @P1 LDG.E R11, desc[UR4][R10.64] ;  /* 0x000000040a0b1981 */ /* 0x000f22000c1e1900 */
[----:B------:R-:W0:Y:S01]  /*07a0*/  LDC.64 R6, c[0x0][0x388] ;  /* 0x0000e200ff067b82 */ /* 0x000e220000000a00 */
[----:B-1----:R-:W-:Y:S01]  /*07b0*/  @P1 IMAD.WIDE R8, R13, 0x4, R8 ;  /* 0x000000040d081825 */ /* 0x002fe200078e0208 */
[----:B------:R-:W-:Y:S02]  /*07c0*/  @!P0 IADD3 R15, PT, PT, R20, R21, RZ ;  /* 0x00000015140f8210 */ /* 0x000fe40007ffe0ff */
[----:B--2---:R-:W-:Y:S01]  /*07d0*/  @P1 LEA R2, P2, R12, R2, 0x2 ;  /* 0x000000020c021211 */ /* 0x004fe200078410ff */
[----:B------:R-:W-:-:S03]  /*07e0*/  @!P0 IMAD R21, R21, R17, R0 ;  /* 0x0000001115158224 */ /* 0x000fc600078e0200 */
[----:B------:R-:W-:Y:S01]  /*07f0*/  @P1 LEA.HI.X R3, R12, R3, R14, 0x2, P2 ;  /* 0x000000030c031211 */ /* 0x000fe200010f140e */
[----:B------:R-:W-:Y:S01]  /*0800*/  @P1 IMAD.WIDE R12, R17, 0x4, R8 ;  /* 0x00000004110c1825 */ /* 0x000fe200078e0208 */
[----:B------:R-:W4:Y:S03]  /*0810*/  @P1 LDG.E R14, desc[UR4][R8.64] ;  /* 0x00000004080e1981 */ /* 0x000f26000c1e1900 */
[----:B---3--:R-:W-:Y:S01]  /*0820*/  @!P0 IMAD.WIDE.U32 R4, R15, 0x4, R4 ;  /* 0x000000040f048825 */ /* 0x008fe200078e0004 */
[----:B------:R-:W2:Y:S04]  /*0830*/  @P1 LDG.E R2, desc[UR4][R2.64+0x4] ;  /* 0x0000040402021981 */ /* 0x000ea8000c1e1900 */
[----:B------:R-:W2:Y:S01]  /*0840*/  @P1 LDG.E R12, desc[UR4][R12.64] ;  /* 0x000000040c0c1981 */ /* 0x000ea2000c1e1900 */
[----:B0-----:R-:W-:-:S03]  /*0850*/  @!P0 IMAD.WIDE R6, R21, 0x4, R6 ;  /* 0x0000000415068825 */ /* 0x001fc600078e0206 */
[----:B------:R-:W3:Y:S04]  /*0860*/  @!P0 LDG.E R5, desc[UR4][R4.64] ;  /* 0x0000000404058981 */ /* 0x000ee8000c1e1900 */
[----:B------:R-:W3:Y:S01]  /*0870*/  @!P0 LDG.E R6, desc[UR4][R6.64] ;  /* 0x0000000406068981 */ /* 0x000ee2000c1e1900 */
[----:B----4-:R-:W-:-:S04]  /*0880*/  @P1 FFMA R11, R11, R14, R24 ;  /* 0x0000000e0b0b1223 */ /* 0x010fc80000000018 */
[----:B--2---:R-:W-:-:S04]  /*0890*/  @P1 FFMA R24, R2, R12, R11 ;  /* 0x0000000c02181223 */ /* 0x004fc8000000000b */
[----:B---3--:R-:W-:-:S07]  /*08a0*/  @!P0 FFMA R24, R5, R6, R24 ;  /* 0x0000000605188223 */ /* 0x008fce0000000018 */
.L_x_3:
[----:B------:R-:W0:Y:S01]  /*08b0*/  LDC.64 R2, c[0x0][0x390] ;  /* 0x0000e400ff027b82 */ /* 0x000e220000000a00 */
[----:B------:R-:W-:-:S04]  /*08c0*/  IMAD R17, R16, R17, R0 ;  /* 0x0000001110117224 */ /* 0x000fc800078e0200 */
[----:B0-----:R-:W-:-:S05]  /*08d0*/  IMAD.WIDE R2, R17, 0x4, R2 ;  /* 0x0000000411027825 */ /* 0x001fca00078e0202 */
[----:B------:R-:W-:Y:S01]  /*08e0*/  STG.E desc[UR4][R2.64], R24 ;  /* 0x0000001802007986 */ /* 0x000fe2000c101904 */
[----:B------:R-:W-:Y:S05]  /*08f0*/  EXIT ;  /* 0x000000000000794d */ /* 0x000fea0003800000 */
.L_x_7:
        /* <DEDUP_REMOVED lines=16> */
.L_x_9:


//--------------------- .nv.shared._Z14matmulTiledGpuPfS_S_iii --------------------------
	.section	.nv.shared._Z14matmulTiledGpuPfS_S_iii,"aw",@nobits
	.sectionflags	@""
	.align	16
	.zero		1024


//--------------------- .nv.shared.reserved.0     --------------------------
	.section	.nv.shared.reserved.0,"aw",@nobits
	.weak		__nv_reservedSMEM_offset_0_alias
	.size		__nv_reservedSMEM_offset_0_alias, 0, 64
	.other		__nv_reservedSMEM_offset_0_alias,@"STO_CUDA_RESERVED_SHARED STV_DEFAULT"
__nv_reservedSMEM_offset_0_alias:
	.zero		0
	.zero		64


//--------------------- .nv.shared._Z14matmulNaiveGpuPfS_S_iii --------------------------
	.section	.nv.shared._Z14matmulNaiveGpuPfS_S_iii,"aw",@nobits
	.sectionflags	@""
	.align	16
	.zero		1024


//--------------------- .nv.constant0._Z14matmulTiledGpuPfS_S_iii --------------------------
	.section	.nv.constant0._Z14matmulTiledGpuPfS_S_iii,"a",@progbits
	.sectionflags	@""
	.align	4
.nv.constant0._Z14matmulTiledGpuPfS_S_iii:
	.zero		932


//--------------------- .nv.constant0._Z14matmulNaiveGpuPfS_S_iii --------------------------
	.section	.nv.constant0._Z14matmulNaiveGpuPfS_S_iii,"a",@progbits
	.sectionflags	@""
	.align	4
.nv.constant0._Z14matmulNaiveGpuPfS_S_iii:
	.zero		932


//--------------------- SYMBOLS --------------------------

	.type		.nv.reservedSmem.offset0,@object
	.size		.nv.reservedSmem.offset0,0x4
	.type		.nv.reservedSmem.cap,@object
	.size		.nv.reservedSmem.cap,0x4
